//
// Generated by NVIDIA NVVM Compiler
//
// Compiler Build ID: CL-36424714
// Cuda compilation tools, release 13.0, V13.0.88
// Based on NVVM 20.0.0
//

.version 9.0
.target sm_100
.address_size 64

	// .globl	_Z16helloWorldKernelv
.extern .func  (.param .b32 func_retval0) vprintf
(
	.param .b64 vprintf_param_0,
	.param .b64 vprintf_param_1
)
;
.global .align 1 .b8 $str[18] = {72, 101, 108, 108, 111, 32, 102, 114, 111, 109, 32, 67, 85, 68, 65, 33, 10};

.visible .entry _Z16helloWorldKernelv()
{
	.reg .b32 	%r<3>;
	.reg .b64 	%rd<3>;

	mov.u64 	%rd1, $str;
	cvta.global.u64 	%rd2, %rd1;
	{ // callseq 0, 0
	.param .b64 param0;
	st.param.b64 	[param0], %rd2;
	.param .b64 param1;
	st.param.b64 	[param1], 0;
	.param .b32 retval0;
	call.uni (retval0), 
	vprintf, 
	(
	param0, 
	param1
	);
	ld.param.b32 	%r1, [retval0];
	} // callseq 0
	ret;

}


// ===== COMPILED SASS (sm_100) =====

	.target	sm_100

	.elftype	@"ET_EXEC"


//--------------------- .note.nv.tkinfo           --------------------------
	.section	.note.nv.tkinfo,"",@"SHT_NOTE"
	.sectionflags	@"SHF_NOTE_NV_TKINFO"
	.tkinfo
        /*0018*/ 	.word	0x00000002
        /*0030*/ 	.string	""
        /*0030*/ 	.string	"ptxas"
        /*0030*/ 	.string	"Cuda compilation tools, release 13.0, V13.0.88"
        /*0030*/ 	.string	"Build cuda_13.0.r13.0/compiler.36424714_0"
        /*0030*/ 	.string	"-arch sm_100 -m 64 "



//--------------------- .note.nv.cuinfo           --------------------------
	.section	.note.nv.cuinfo,"",@"SHT_NOTE"
	.sectionflags	@"SHF_NOTE_NV_CUINFO"
        /*0018*/ 	.short	0x0002
        /*001a*/ 	.short	0x0064
        /*001c*/ 	.short	0x0082
	.zero		2


//--------------------- .nv.info                  --------------------------
	.section	.nv.info,"",@"SHT_CUDA_INFO"
	.align	4


	//----- nvinfo : EIATTR_REGCOUNT
	.align		4
        /*0000*/ 	.byte	0x04, 0x2f
        /*0002*/ 	.short	(.L_2 - .L_1)
	.align		4
.L_1:
        /*0004*/ 	.word	index@(_Z16helloWorldKernelv)
        /*0008*/ 	.word	0x00000018


	//----- nvinfo : EIATTR_FRAME_SIZE
	.align		4
.L_2:
        /*000c*/ 	.byte	0x04, 0x11
        /*000e*/ 	.short	(.L_4 - .L_3)
	.align		4
.L_3:
        /*0010*/ 	.word	index@(_Z16helloWorldKernelv)
        /*0014*/ 	.word	0x00000000


	//----- nvinfo : EIATTR_MIN_STACK_SIZE
	.align		4
.L_4:
        /*0018*/ 	.byte	0x04, 0x12
        /*001a*/ 	.short	(.L_6 - .L_5)
	.align		4
.L_5:
        /*001c*/ 	.word	index@(_Z16helloWorldKernelv)
        /*0020*/ 	.word	0x00000000
.L_6:


//--------------------- .nv.compat                --------------------------
	.section	.nv.compat,"",@"SHT_CUDA_COMPAT_INFO"
	.align	4
        /*0000*/ 	.byte	0x02, 0x09, 0x00, 0x00, 0x02, 0x02, 0x01, 0x00, 0x02, 0x05, 0x05, 0x00, 0x03, 0x07, 0x01, 0x01
        /*0010*/ 	.byte	0x02, 0x03, 0x00, 0x00, 0x02, 0x06, 0x01, 0x00, 0x04, 0x0b, 0x08, 0x00, 0x09, 0x00, 0x00, 0x00
        /*0020*/ 	.byte	0x00, 0x00, 0x00, 0x00


//--------------------- .nv.info._Z16helloWorldKernelv --------------------------
	.section	.nv.info._Z16helloWorldKernelv,"",@"SHT_CUDA_INFO"
	.sectionflags	@""
	.align	4


	//----- nvinfo : EIATTR_CUDA_API_VERSION
	.align		4
        /*0000*/ 	.byte	0x04, 0x37
        /*0002*/ 	.short	(.L_8 - .L_7)
.L_7:
        /*0004*/ 	.word	0x00000082


	//----- nvinfo : EIATTR_SPARSE_MMA_MASK
	.align		4
.L_8:
        /*0008*/ 	.byte	0x03, 0x50
        /*000a*/ 	.short	0x0000


	//----- nvinfo : EIATTR_MAXREG_COUNT
	.align		4
        /*000c*/ 	.byte	0x03, 0x1b
        /*000e*/ 	.short	0x00ff


	//----- nvinfo : EIATTR_EXTERNS
	.align		4
        /*0010*/ 	.byte	0x04, 0x0f
        /*0012*/ 	.short	(.L_10 - .L_9)


	//   ....[0]....
	.align		4
.L_9:
        /*0014*/ 	.word	index@(vprintf)


	//----- nvinfo : EIATTR_MERCURY_ISA_VERSION
	.align		4
.L_10:
        /*0018*/ 	.byte	0x03, 0x5f
        /*001a*/ 	.short	0x0101


	//----- nvinfo : EIATTR_VRC_CTA_INIT_COUNT
	.align		4
        /*001c*/ 	.byte	0x02, 0x4a
	.zero		1
	.zero		1


	//----- nvinfo : EIATTR_SYSCALL_OFFSETS
	.align		4
        /*0020*/ 	.byte	0x04, 0x46
        /*0022*/ 	.short	(.L_12 - .L_11)


	//   ....[0]....
.L_11:
        /*0024*/ 	.word	0x00000080


	//----- nvinfo : EIATTR_EXIT_INSTR_OFFSETS
	.align		4
.L_12:
        /*0028*/ 	.byte	0x04, 0x1c
        /*002a*/ 	.short	(.L_14 - .L_13)


	//   ....[0]....
.L_13:
        /*002c*/ 	.word	0x00000090


	//----- nvinfo : EIATTR_SW_WAR
	.align		4
.L_14:
        /*0030*/ 	.byte	0x04, 0x36
        /*0032*/ 	.short	(.L_16 - .L_15)
.L_15:
        /*0034*/ 	.word	0x00000008
.L_16:


//--------------------- .nv.callgraph             --------------------------
	.section	.nv.callgraph,"",@"SHT_CUDA_CALLGRAPH"
	.align	4
	.sectionentsize	8
	.align		4
        /*0000*/ 	.word	0x00000000
	.align		4
        /*0004*/ 	.word	0xffffffff
	.align		4
        /*0008*/ 	.word	index@(_Z16helloWorldKernelv)
	.align		4
        /*000c*/ 	.word	index@(vprintf)
	.align		4
        /*0010*/ 	.word	0x00000000
	.align		4
        /*0014*/ 	.word	0xfffffffe
	.align		4
        /*0018*/ 	.word	0x00000000
	.align		4
        /*001c*/ 	.word	0xfffffffd
	.align		4
        /*0020*/ 	.word	0x00000000
	.align		4
        /*0024*/ 	.word	0xfffffffc


//--------------------- .nv.constant4             --------------------------
	.section	.nv.constant4,"a",@progbits
	.align	8
	.align		8
.nv.constant4:
        /*0000*/ 	.dword	vprintf
	.align		8
        /*0008*/ 	.dword	$str


//--------------------- .text._Z16helloWorldKernelv --------------------------
	.section	.text._Z16helloWorldKernelv,"ax",@progbits
	.align	128
        .global         _Z16helloWorldKernelv
        .type           _Z16helloWorldKernelv,@function
        .size           _Z16helloWorldKernelv,(.L_x_2 - _Z16helloWorldKernelv)
        .other          _Z16helloWorldKernelv,@"STO_CUDA_ENTRY STV_DEFAULT"
_Z16helloWorldKernelv:
.text._Z16helloWorldKernelv:
[----:B------:R-:W0:Y:S01]  /*0000*/  LDC R1, c[0x0][0x37c] ;  /* 0x0000df00ff017b82 */ /* 0x000e220000000800 */
[----:B------:R-:W-:Y:S01]  /*0010*/  MOV R0, 0x0 ;  /* 0x0000000000007802 */ /* 0x000fe20000000f00 */
[----:B------:R-:W1:Y:S01]  /*0020*/  LDCU.64 UR4, c[0x4][0x8] ;  /* 0x01000100ff0477ac */ /* 0x000e620008000a00 */
[----:B------:R-:W-:-:S05]  /*0030*/  CS2R R6, SRZ ;  /* 0x0000000000067805 */ /* 0x000fca000001ff00 */
[----:B------:R2:W3:Y:S01]  /*0040*/  LDC.64 R2, c[0x4][R0] ;  /* 0x0100000000027b82 */ /* 0x0004e20000000a00 */
[----:B-1----:R-:W-:Y:S02]  /*0050*/  IMAD.U32 R4, RZ, RZ, UR4 ;  /* 0x00000004ff047e24 */ /* 0x002fe4000f8e00ff */
[----:B--2---:R-:W-:-:S07]  /*0060*/  IMAD.U32 R5, RZ, RZ, UR5 ;  /* 0x00000005ff057e24 */ /* 0x004fce000f8e00ff */
[----:B------:R-:W-:-:S07]  /*0070*/  LEPC R20, `(.L_x_0) ;  /* 0x000000001014794e */ /* 0x000fce0000000000 */
[----:B0--3--:R-:W-:Y:S05]  /*0080*/  CALL.ABS.NOINC R2 ;  /* 0x0000000002007343 */ /* 0x009fea0003c00000 */
.L_x_0:
[----:B------:R-:W-:Y:S05]  /*0090*/  EXIT ;  /* 0x000000000000794d */ /* 0x000fea0003800000 */
.L_x_1:
[----:B------:R-:W-:-:S00]  /*00a0*/  BRA `(.L_x_1) ;  /* 0xfffffffc00fc7947 */ /* 0x000fc0000383ffff */
[----:B------:R-:W-:-:S00]  /*00b0*/  NOP ;  /* 0x0000000000007918 */ /* 0x000fc00000000000 */
        /* <DEDUP_REMOVED lines=12> */
.L_x_2:


//--------------------- .nv.global.init           --------------------------
	.section	.nv.global.init,"aw",@progbits
.nv.global.init:
	.type		$str,@object
	.size		$str,(.L_0 - $str)
$str:
        /*0000*/ 	.byte	0x48, 0x65, 0x6c, 0x6c, 0x6f, 0x20, 0x66, 0x72, 0x6f, 0x6d, 0x20, 0x43, 0x55, 0x44, 0x41, 0x21
        /*0010*/ 	.byte	0x0a, 0x00
.L_0:


//--------------------- .nv.shared.reserved.0     --------------------------
	.section	.nv.shared.reserved.0,"aw",@nobits
	.weak		__nv_reservedSMEM_offset_0_alias
	.size		__nv_reservedSMEM_offset_0_alias, 0, 64
	.other		__nv_reservedSMEM_offset_0_alias,@"STO_CUDA_RESERVED_SHARED STV_DEFAULT"
__nv_reservedSMEM_offset_0_alias:
	.zero		0
	.zero		64


//--------------------- .nv.constant0._Z16helloWorldKernelv --------------------------
	.section	.nv.constant0._Z16helloWorldKernelv,"a",@progbits
	.sectionflags	@""
	.align	4
.nv.constant0._Z16helloWorldKernelv:
	.zero		896


//--------------------- SYMBOLS --------------------------

	.type		.nv.reservedSmem.offset0,@object
	.size		.nv.reservedSmem.offset0,0x4
	.type		vprintf,@function
